//
// Generated by NVIDIA NVVM Compiler
//
// Compiler Build ID: CL-36424714
// Cuda compilation tools, release 13.0, V13.0.88
// Based on NVVM 20.0.0
//

.version 9.0
.target sm_100
.address_size 64

	// .globl	_Z20matrixMultiplyKernelPKfS0_Pfii
// _ZZ20matrixMultiplyKernelPKfS0_PfiiE2As has been demoted
// _ZZ20matrixMultiplyKernelPKfS0_PfiiE2Bs has been demoted

.visible .entry _Z20matrixMultiplyKernelPKfS0_Pfii(
	.param .u64 .ptr .align 1 _Z20matrixMultiplyKernelPKfS0_Pfii_param_0,
	.param .u64 .ptr .align 1 _Z20matrixMultiplyKernelPKfS0_Pfii_param_1,
	.param .u64 .ptr .align 1 _Z20matrixMultiplyKernelPKfS0_Pfii_param_2,
	.param .u32 _Z20matrixMultiplyKernelPKfS0_Pfii_param_3,
	.param .u32 _Z20matrixMultiplyKernelPKfS0_Pfii_param_4
)
{
	.reg .pred 	%p<7>;
	.reg .b32 	%r<106>;
	.reg .b32 	%f<368>;
	.reg .b64 	%rd<40>;
	// demoted variable
	.shared .align 4 .b8 _ZZ20matrixMultiplyKernelPKfS0_PfiiE2As[1024];
	// demoted variable
	.shared .align 4 .b8 _ZZ20matrixMultiplyKernelPKfS0_PfiiE2Bs[1024];
	ld.param.u32 	%r32, [_Z20matrixMultiplyKernelPKfS0_Pfii_param_3];
	mov.u32 	%r1, %tid.x;
	mov.u32 	%r2, %tid.y;
	mov.u32 	%r34, %ctaid.y;
	mov.u32 	%r35, %ntid.y;
	mad.lo.s32 	%r3, %r34, %r35, %r2;
	mov.u32 	%r36, %ctaid.x;
	mov.u32 	%r37, %ntid.x;
	mad.lo.s32 	%r4, %r36, %r37, %r1;
	setp.lt.s32 	%p1, %r32, 1;
	mov.f32 	%f367, 0f00000000;
	@%p1 bra 	$L__BB0_9;
	ld.param.u32 	%r90, [_Z20matrixMultiplyKernelPKfS0_Pfii_param_3];
	mad.lo.s32 	%r98, %r90, %r3, %r1;
	shl.b32 	%r39, %r2, 6;
	mov.u32 	%r40, _ZZ20matrixMultiplyKernelPKfS0_PfiiE2As;
	add.s32 	%r6, %r40, %r39;
	add.s32 	%r7, %r90, -1;
	shr.u32 	%r41, %r7, 4;
	add.s32 	%r8, %r41, 1;
	setp.lt.u32 	%p2, %r90, 49;
	mov.f32 	%f367, 0f00000000;
	mov.b32 	%r104, 0;
	@%p2 bra 	$L__BB0_4;
	ld.param.u32 	%r92, [_Z20matrixMultiplyKernelPKfS0_Pfii_param_4];
	add.s32 	%r43, %r2, 16;
	mad.lo.s32 	%r102, %r92, %r43, %r4;
	add.s32 	%r44, %r2, 32;
	mad.lo.s32 	%r101, %r92, %r44, %r4;
	add.s32 	%r45, %r2, 48;
	mad.lo.s32 	%r100, %r92, %r45, %r4;
	mad.lo.s32 	%r99, %r2, %r92, %r4;
	and.b32  	%r46, %r8, 536870908;
	neg.s32 	%r97, %r46;
	mov.f32 	%f367, 0f00000000;
	mov.b32 	%r104, 0;
$L__BB0_3:
	.pragma "nounroll";
	ld.param.u32 	%r93, [_Z20matrixMultiplyKernelPKfS0_Pfii_param_4];
	ld.param.u64 	%rd36, [_Z20matrixMultiplyKernelPKfS0_Pfii_param_1];
	ld.param.u64 	%rd33, [_Z20matrixMultiplyKernelPKfS0_Pfii_param_0];
	mul.wide.s32 	%rd4, %r98, 4;
	cvta.to.global.u64 	%rd5, %rd33;
	add.s64 	%rd6, %rd5, %rd4;
	ld.global.f32 	%f14, [%rd6];
	shl.b32 	%r48, %r1, 2;
	add.s32 	%r49, %r6, %r48;
	st.shared.f32 	[%r49], %f14;
	cvta.to.global.u64 	%rd7, %rd36;
	mul.wide.s32 	%rd8, %r99, 4;
	add.s64 	%rd9, %rd7, %rd8;
	ld.global.f32 	%f15, [%rd9];
	mov.u32 	%r51, _ZZ20matrixMultiplyKernelPKfS0_PfiiE2Bs;
	add.s32 	%r52, %r51, %r48;
	add.s32 	%r53, %r52, %r39;
	st.shared.f32 	[%r53], %f15;
	bar.sync 	0;
	ld.shared.f32 	%f16, [%r6];
	ld.shared.f32 	%f17, [%r52];
	fma.rn.f32 	%f18, %f16, %f17, %f367;
	ld.shared.f32 	%f19, [%r6+4];
	ld.shared.f32 	%f20, [%r52+64];
	fma.rn.f32 	%f21, %f19, %f20, %f18;
	ld.shared.f32 	%f22, [%r6+8];
	ld.shared.f32 	%f23, [%r52+128];
	fma.rn.f32 	%f24, %f22, %f23, %f21;
	ld.shared.f32 	%f25, [%r6+12];
	ld.shared.f32 	%f26, [%r52+192];
	fma.rn.f32 	%f27, %f25, %f26, %f24;
	ld.shared.f32 	%f28, [%r6+16];
	ld.shared.f32 	%f29, [%r52+256];
	fma.rn.f32 	%f30, %f28, %f29, %f27;
	ld.shared.f32 	%f31, [%r6+20];
	ld.shared.f32 	%f32, [%r52+320];
	fma.rn.f32 	%f33, %f31, %f32, %f30;
	ld.shared.f32 	%f34, [%r6+24];
	ld.shared.f32 	%f35, [%r52+384];
	fma.rn.f32 	%f36, %f34, %f35, %f33;
	ld.shared.f32 	%f37, [%r6+28];
	ld.shared.f32 	%f38, [%r52+448];
	fma.rn.f32 	%f39, %f37, %f38, %f36;
	ld.shared.f32 	%f40, [%r6+32];
	ld.shared.f32 	%f41, [%r52+512];
	fma.rn.f32 	%f42, %f40, %f41, %f39;
	ld.shared.f32 	%f43, [%r6+36];
	ld.shared.f32 	%f44, [%r52+576];
	fma.rn.f32 	%f45, %f43, %f44, %f42;
	ld.shared.f32 	%f46, [%r6+40];
	ld.shared.f32 	%f47, [%r52+640];
	fma.rn.f32 	%f48, %f46, %f47, %f45;
	ld.shared.f32 	%f49, [%r6+44];
	ld.shared.f32 	%f50, [%r52+704];
	fma.rn.f32 	%f51, %f49, %f50, %f48;
	ld.shared.f32 	%f52, [%r6+48];
	ld.shared.f32 	%f53, [%r52+768];
	fma.rn.f32 	%f54, %f52, %f53, %f51;
	ld.shared.f32 	%f55, [%r6+52];
	ld.shared.f32 	%f56, [%r52+832];
	fma.rn.f32 	%f57, %f55, %f56, %f54;
	ld.shared.f32 	%f58, [%r6+56];
	ld.shared.f32 	%f59, [%r52+896];
	fma.rn.f32 	%f60, %f58, %f59, %f57;
	ld.shared.f32 	%f61, [%r6+60];
	ld.shared.f32 	%f62, [%r52+960];
	fma.rn.f32 	%f63, %f61, %f62, %f60;
	bar.sync 	0;
	ld.global.f32 	%f64, [%rd6+64];
	st.shared.f32 	[%r49], %f64;
	mul.wide.s32 	%rd10, %r102, 4;
	add.s64 	%rd11, %rd7, %rd10;
	ld.global.f32 	%f65, [%rd11];
	st.shared.f32 	[%r53], %f65;
	bar.sync 	0;
	ld.shared.f32 	%f66, [%r6];
	ld.shared.f32 	%f67, [%r52];
	fma.rn.f32 	%f68, %f66, %f67, %f63;
	ld.shared.f32 	%f69, [%r6+4];
	ld.shared.f32 	%f70, [%r52+64];
	fma.rn.f32 	%f71, %f69, %f70, %f68;
	ld.shared.f32 	%f72, [%r6+8];
	ld.shared.f32 	%f73, [%r52+128];
	fma.rn.f32 	%f74, %f72, %f73, %f71;
	ld.shared.f32 	%f75, [%r6+12];
	ld.shared.f32 	%f76, [%r52+192];
	fma.rn.f32 	%f77, %f75, %f76, %f74;
	ld.shared.f32 	%f78, [%r6+16];
	ld.shared.f32 	%f79, [%r52+256];
	fma.rn.f32 	%f80, %f78, %f79, %f77;
	ld.shared.f32 	%f81, [%r6+20];
	ld.shared.f32 	%f82, [%r52+320];
	fma.rn.f32 	%f83, %f81, %f82, %f80;
	ld.shared.f32 	%f84, [%r6+24];
	ld.shared.f32 	%f85, [%r52+384];
	fma.rn.f32 	%f86, %f84, %f85, %f83;
	ld.shared.f32 	%f87, [%r6+28];
	ld.shared.f32 	%f88, [%r52+448];
	fma.rn.f32 	%f89, %f87, %f88, %f86;
	ld.shared.f32 	%f90, [%r6+32];
	ld.shared.f32 	%f91, [%r52+512];
	fma.rn.f32 	%f92, %f90, %f91, %f89;
	ld.shared.f32 	%f93, [%r6+36];
	ld.shared.f32 	%f94, [%r52+576];
	fma.rn.f32 	%f95, %f93, %f94, %f92;
	ld.shared.f32 	%f96, [%r6+40];
	ld.shared.f32 	%f97, [%r52+640];
	fma.rn.f32 	%f98, %f96, %f97, %f95;
	ld.shared.f32 	%f99, [%r6+44];
	ld.shared.f32 	%f100, [%r52+704];
	fma.rn.f32 	%f101, %f99, %f100, %f98;
	ld.shared.f32 	%f102, [%r6+48];
	ld.shared.f32 	%f103, [%r52+768];
	fma.rn.f32 	%f104, %f102, %f103, %f101;
	ld.shared.f32 	%f105, [%r6+52];
	ld.shared.f32 	%f106, [%r52+832];
	fma.rn.f32 	%f107, %f105, %f106, %f104;
	ld.shared.f32 	%f108, [%r6+56];
	ld.shared.f32 	%f109, [%r52+896];
	fma.rn.f32 	%f110, %f108, %f109, %f107;
	ld.shared.f32 	%f111, [%r6+60];
	ld.shared.f32 	%f112, [%r52+960];
	fma.rn.f32 	%f113, %f111, %f112, %f110;
	bar.sync 	0;
	ld.global.f32 	%f114, [%rd6+128];
	st.shared.f32 	[%r49], %f114;
	mul.wide.s32 	%rd12, %r101, 4;
	add.s64 	%rd13, %rd7, %rd12;
	ld.global.f32 	%f115, [%rd13];
	st.shared.f32 	[%r53], %f115;
	bar.sync 	0;
	ld.shared.f32 	%f116, [%r6];
	ld.shared.f32 	%f117, [%r52];
	fma.rn.f32 	%f118, %f116, %f117, %f113;
	ld.shared.f32 	%f119, [%r6+4];
	ld.shared.f32 	%f120, [%r52+64];
	fma.rn.f32 	%f121, %f119, %f120, %f118;
	ld.shared.f32 	%f122, [%r6+8];
	ld.shared.f32 	%f123, [%r52+128];
	fma.rn.f32 	%f124, %f122, %f123, %f121;
	ld.shared.f32 	%f125, [%r6+12];
	ld.shared.f32 	%f126, [%r52+192];
	fma.rn.f32 	%f127, %f125, %f126, %f124;
	ld.shared.f32 	%f128, [%r6+16];
	ld.shared.f32 	%f129, [%r52+256];
	fma.rn.f32 	%f130, %f128, %f129, %f127;
	ld.shared.f32 	%f131, [%r6+20];
	ld.shared.f32 	%f132, [%r52+320];
	fma.rn.f32 	%f133, %f131, %f132, %f130;
	ld.shared.f32 	%f134, [%r6+24];
	ld.shared.f32 	%f135, [%r52+384];
	fma.rn.f32 	%f136, %f134, %f135, %f133;
	ld.shared.f32 	%f137, [%r6+28];
	ld.shared.f32 	%f138, [%r52+448];
	fma.rn.f32 	%f139, %f137, %f138, %f136;
	ld.shared.f32 	%f140, [%r6+32];
	ld.shared.f32 	%f141, [%r52+512];
	fma.rn.f32 	%f142, %f140, %f141, %f139;
	ld.shared.f32 	%f143, [%r6+36];
	ld.shared.f32 	%f144, [%r52+576];
	fma.rn.f32 	%f145, %f143, %f144, %f142;
	ld.shared.f32 	%f146, [%r6+40];
	ld.shared.f32 	%f147, [%r52+640];
	fma.rn.f32 	%f148, %f146, %f147, %f145;
	ld.shared.f32 	%f149, [%r6+44];
	ld.shared.f32 	%f150, [%r52+704];
	fma.rn.f32 	%f151, %f149, %f150, %f148;
	ld.shared.f32 	%f152, [%r6+48];
	ld.shared.f32 	%f153, [%r52+768];
	fma.rn.f32 	%f154, %f152, %f153, %f151;
	ld.shared.f32 	%f155, [%r6+52];
	ld.shared.f32 	%f156, [%r52+832];
	fma.rn.f32 	%f157, %f155, %f156, %f154;
	ld.shared.f32 	%f158, [%r6+56];
	ld.shared.f32 	%f159, [%r52+896];
	fma.rn.f32 	%f160, %f158, %f159, %f157;
	ld.shared.f32 	%f161, [%r6+60];
	ld.shared.f32 	%f162, [%r52+960];
	fma.rn.f32 	%f163, %f161, %f162, %f160;
	bar.sync 	0;
	ld.global.f32 	%f164, [%rd6+192];
	st.shared.f32 	[%r49], %f164;
	mul.wide.s32 	%rd14, %r100, 4;
	add.s64 	%rd15, %rd7, %rd14;
	ld.global.f32 	%f165, [%rd15];
	st.shared.f32 	[%r53], %f165;
	bar.sync 	0;
	ld.shared.f32 	%f166, [%r6];
	ld.shared.f32 	%f167, [%r52];
	fma.rn.f32 	%f168, %f166, %f167, %f163;
	ld.shared.f32 	%f169, [%r6+4];
	ld.shared.f32 	%f170, [%r52+64];
	fma.rn.f32 	%f171, %f169, %f170, %f168;
	ld.shared.f32 	%f172, [%r6+8];
	ld.shared.f32 	%f173, [%r52+128];
	fma.rn.f32 	%f174, %f172, %f173, %f171;
	ld.shared.f32 	%f175, [%r6+12];
	ld.shared.f32 	%f176, [%r52+192];
	fma.rn.f32 	%f177, %f175, %f176, %f174;
	ld.shared.f32 	%f178, [%r6+16];
	ld.shared.f32 	%f179, [%r52+256];
	fma.rn.f32 	%f180, %f178, %f179, %f177;
	ld.shared.f32 	%f181, [%r6+20];
	ld.shared.f32 	%f182, [%r52+320];
	fma.rn.f32 	%f183, %f181, %f182, %f180;
	ld.shared.f32 	%f184, [%r6+24];
	ld.shared.f32 	%f185, [%r52+384];
	fma.rn.f32 	%f186, %f184, %f185, %f183;
	ld.shared.f32 	%f187, [%r6+28];
	ld.shared.f32 	%f188, [%r52+448];
	fma.rn.f32 	%f189, %f187, %f188, %f186;
	ld.shared.f32 	%f190, [%r6+32];
	ld.shared.f32 	%f191, [%r52+512];
	fma.rn.f32 	%f192, %f190, %f191, %f189;
	ld.shared.f32 	%f193, [%r6+36];
	ld.shared.f32 	%f194, [%r52+576];
	fma.rn.f32 	%f195, %f193, %f194, %f192;
	ld.shared.f32 	%f196, [%r6+40];
	ld.shared.f32 	%f197, [%r52+640];
	fma.rn.f32 	%f198, %f196, %f197, %f195;
	ld.shared.f32 	%f199, [%r6+44];
	ld.shared.f32 	%f200, [%r52+704];
	fma.rn.f32 	%f201, %f199, %f200, %f198;
	ld.shared.f32 	%f202, [%r6+48];
	ld.shared.f32 	%f203, [%r52+768];
	fma.rn.f32 	%f204, %f202, %f203, %f201;
	ld.shared.f32 	%f205, [%r6+52];
	ld.shared.f32 	%f206, [%r52+832];
	fma.rn.f32 	%f207, %f205, %f206, %f204;
	ld.shared.f32 	%f208, [%r6+56];
	ld.shared.f32 	%f209, [%r52+896];
	fma.rn.f32 	%f210, %f208, %f209, %f207;
	ld.shared.f32 	%f211, [%r6+60];
	ld.shared.f32 	%f212, [%r52+960];
	fma.rn.f32 	%f367, %f211, %f212, %f210;
	bar.sync 	0;
	add.s32 	%r104, %r104, 64;
	shl.b32 	%r54, %r93, 6;
	add.s32 	%r102, %r102, %r54;
	add.s32 	%r101, %r101, %r54;
	add.s32 	%r100, %r100, %r54;
	add.s32 	%r99, %r99, %r54;
	add.s32 	%r98, %r98, 64;
	add.s32 	%r97, %r97, 4;
	setp.ne.s32 	%p3, %r97, 0;
	@%p3 bra 	$L__BB0_3;
$L__BB0_4:
	ld.param.u32 	%r91, [_Z20matrixMultiplyKernelPKfS0_Pfii_param_3];
	mad.lo.s32 	%r29, %r91, %r3, %r1;
	and.b32  	%r55, %r8, 3;
	setp.eq.s32 	%p4, %r55, 0;
	@%p4 bra 	$L__BB0_9;
	setp.eq.s32 	%p5, %r55, 1;
	@%p5 bra 	$L__BB0_7;
	ld.param.u32 	%r94, [_Z20matrixMultiplyKernelPKfS0_Pfii_param_4];
	ld.param.u64 	%rd37, [_Z20matrixMultiplyKernelPKfS0_Pfii_param_1];
	ld.param.u64 	%rd34, [_Z20matrixMultiplyKernelPKfS0_Pfii_param_0];
	add.s32 	%r62, %r29, %r104;
	cvta.to.global.u64 	%rd16, %rd34;
	mul.wide.s32 	%rd17, %r62, 4;
	add.s64 	%rd18, %rd16, %rd17;
	ld.global.f32 	%f214, [%rd18];
	shl.b32 	%r64, %r1, 2;
	add.s32 	%r65, %r6, %r64;
	st.shared.f32 	[%r65], %f214;
	add.s32 	%r66, %r104, %r2;
	mad.lo.s32 	%r67, %r66, %r94, %r4;
	cvta.to.global.u64 	%rd19, %rd37;
	mul.wide.s32 	%rd20, %r67, 4;
	add.s64 	%rd21, %rd19, %rd20;
	ld.global.f32 	%f215, [%rd21];
	mov.u32 	%r69, _ZZ20matrixMultiplyKernelPKfS0_PfiiE2Bs;
	add.s32 	%r70, %r69, %r64;
	add.s32 	%r71, %r70, %r39;
	st.shared.f32 	[%r71], %f215;
	bar.sync 	0;
	ld.shared.f32 	%f216, [%r6];
	ld.shared.f32 	%f217, [%r70];
	fma.rn.f32 	%f218, %f216, %f217, %f367;
	ld.shared.f32 	%f219, [%r6+4];
	ld.shared.f32 	%f220, [%r70+64];
	fma.rn.f32 	%f221, %f219, %f220, %f218;
	ld.shared.f32 	%f222, [%r6+8];
	ld.shared.f32 	%f223, [%r70+128];
	fma.rn.f32 	%f224, %f222, %f223, %f221;
	ld.shared.f32 	%f225, [%r6+12];
	ld.shared.f32 	%f226, [%r70+192];
	fma.rn.f32 	%f227, %f225, %f226, %f224;
	ld.shared.f32 	%f228, [%r6+16];
	ld.shared.f32 	%f229, [%r70+256];
	fma.rn.f32 	%f230, %f228, %f229, %f227;
	ld.shared.f32 	%f231, [%r6+20];
	ld.shared.f32 	%f232, [%r70+320];
	fma.rn.f32 	%f233, %f231, %f232, %f230;
	ld.shared.f32 	%f234, [%r6+24];
	ld.shared.f32 	%f235, [%r70+384];
	fma.rn.f32 	%f236, %f234, %f235, %f233;
	ld.shared.f32 	%f237, [%r6+28];
	ld.shared.f32 	%f238, [%r70+448];
	fma.rn.f32 	%f239, %f237, %f238, %f236;
	ld.shared.f32 	%f240, [%r6+32];
	ld.shared.f32 	%f241, [%r70+512];
	fma.rn.f32 	%f242, %f240, %f241, %f239;
	ld.shared.f32 	%f243, [%r6+36];
	ld.shared.f32 	%f244, [%r70+576];
	fma.rn.f32 	%f245, %f243, %f244, %f242;
	ld.shared.f32 	%f246, [%r6+40];
	ld.shared.f32 	%f247, [%r70+640];
	fma.rn.f32 	%f248, %f246, %f247, %f245;
	ld.shared.f32 	%f249, [%r6+44];
	ld.shared.f32 	%f250, [%r70+704];
	fma.rn.f32 	%f251, %f249, %f250, %f248;
	ld.shared.f32 	%f252, [%r6+48];
	ld.shared.f32 	%f253, [%r70+768];
	fma.rn.f32 	%f254, %f252, %f253, %f251;
	ld.shared.f32 	%f255, [%r6+52];
	ld.shared.f32 	%f256, [%r70+832];
	fma.rn.f32 	%f257, %f255, %f256, %f254;
	ld.shared.f32 	%f258, [%r6+56];
	ld.shared.f32 	%f259, [%r70+896];
	fma.rn.f32 	%f260, %f258, %f259, %f257;
	ld.shared.f32 	%f261, [%r6+60];
	ld.shared.f32 	%f262, [%r70+960];
	fma.rn.f32 	%f263, %f261, %f262, %f260;
	bar.sync 	0;
	ld.global.f32 	%f264, [%rd18+64];
	st.shared.f32 	[%r65], %f264;
	add.s32 	%r72, %r66, 16;
	mad.lo.s32 	%r73, %r72, %r94, %r4;
	mul.wide.s32 	%rd22, %r73, 4;
	add.s64 	%rd23, %rd19, %rd22;
	ld.global.f32 	%f265, [%rd23];
	st.shared.f32 	[%r71], %f265;
	bar.sync 	0;
	ld.shared.f32 	%f266, [%r6];
	ld.shared.f32 	%f267, [%r70];
	fma.rn.f32 	%f268, %f266, %f267, %f263;
	ld.shared.f32 	%f269, [%r6+4];
	ld.shared.f32 	%f270, [%r70+64];
	fma.rn.f32 	%f271, %f269, %f270, %f268;
	ld.shared.f32 	%f272, [%r6+8];
	ld.shared.f32 	%f273, [%r70+128];
	fma.rn.f32 	%f274, %f272, %f273, %f271;
	ld.shared.f32 	%f275, [%r6+12];
	ld.shared.f32 	%f276, [%r70+192];
	fma.rn.f32 	%f277, %f275, %f276, %f274;
	ld.shared.f32 	%f278, [%r6+16];
	ld.shared.f32 	%f279, [%r70+256];
	fma.rn.f32 	%f280, %f278, %f279, %f277;
	ld.shared.f32 	%f281, [%r6+20];
	ld.shared.f32 	%f282, [%r70+320];
	fma.rn.f32 	%f283, %f281, %f282, %f280;
	ld.shared.f32 	%f284, [%r6+24];
	ld.shared.f32 	%f285, [%r70+384];
	fma.rn.f32 	%f286, %f284, %f285, %f283;
	ld.shared.f32 	%f287, [%r6+28];
	ld.shared.f32 	%f288, [%r70+448];
	fma.rn.f32 	%f289, %f287, %f288, %f286;
	ld.shared.f32 	%f290, [%r6+32];
	ld.shared.f32 	%f291, [%r70+512];
	fma.rn.f32 	%f292, %f290, %f291, %f289;
	ld.shared.f32 	%f293, [%r6+36];
	ld.shared.f32 	%f294, [%r70+576];
	fma.rn.f32 	%f295, %f293, %f294, %f292;
	ld.shared.f32 	%f296, [%r6+40];
	ld.shared.f32 	%f297, [%r70+640];
	fma.rn.f32 	%f298, %f296, %f297, %f295;
	ld.shared.f32 	%f299, [%r6+44];
	ld.shared.f32 	%f300, [%r70+704];
	fma.rn.f32 	%f301, %f299, %f300, %f298;
	ld.shared.f32 	%f302, [%r6+48];
	ld.shared.f32 	%f303, [%r70+768];
	fma.rn.f32 	%f304, %f302, %f303, %f301;
	ld.shared.f32 	%f305, [%r6+52];
	ld.shared.f32 	%f306, [%r70+832];
	fma.rn.f32 	%f307, %f305, %f306, %f304;
	ld.shared.f32 	%f308, [%r6+56];
	ld.shared.f32 	%f309, [%r70+896];
	fma.rn.f32 	%f310, %f308, %f309, %f307;
	ld.shared.f32 	%f311, [%r6+60];
	ld.shared.f32 	%f312, [%r70+960];
	fma.rn.f32 	%f367, %f311, %f312, %f310;
	bar.sync 	0;
	add.s32 	%r104, %r104, 32;
$L__BB0_7:
	and.b32  	%r74, %r7, 16;
	setp.ne.s32 	%p6, %r74, 0;
	@%p6 bra 	$L__BB0_9;
	ld.param.u32 	%r95, [_Z20matrixMultiplyKernelPKfS0_Pfii_param_4];
	ld.param.u64 	%rd38, [_Z20matrixMultiplyKernelPKfS0_Pfii_param_1];
	ld.param.u64 	%rd35, [_Z20matrixMultiplyKernelPKfS0_Pfii_param_0];
	add.s32 	%r75, %r29, %r104;
	cvta.to.global.u64 	%rd24, %rd35;
	mul.wide.s32 	%rd25, %r75, 4;
	add.s64 	%rd26, %rd24, %rd25;
	ld.global.f32 	%f313, [%rd26];
	shl.b32 	%r77, %r1, 2;
	add.s32 	%r78, %r6, %r77;
	st.shared.f32 	[%r78], %f313;
	add.s32 	%r79, %r104, %r2;
	mad.lo.s32 	%r80, %r79, %r95, %r4;
	cvta.to.global.u64 	%rd27, %rd38;
	mul.wide.s32 	%rd28, %r80, 4;
	add.s64 	%rd29, %rd27, %rd28;
	ld.global.f32 	%f314, [%rd29];
	mov.u32 	%r82, _ZZ20matrixMultiplyKernelPKfS0_PfiiE2Bs;
	add.s32 	%r83, %r82, %r77;
	add.s32 	%r84, %r83, %r39;
	st.shared.f32 	[%r84], %f314;
	bar.sync 	0;
	ld.shared.f32 	%f315, [%r6];
	ld.shared.f32 	%f316, [%r83];
	fma.rn.f32 	%f317, %f315, %f316, %f367;
	ld.shared.f32 	%f318, [%r6+4];
	ld.shared.f32 	%f319, [%r83+64];
	fma.rn.f32 	%f320, %f318, %f319, %f317;
	ld.shared.f32 	%f321, [%r6+8];
	ld.shared.f32 	%f322, [%r83+128];
	fma.rn.f32 	%f323, %f321, %f322, %f320;
	ld.shared.f32 	%f324, [%r6+12];
	ld.shared.f32 	%f325, [%r83+192];
	fma.rn.f32 	%f326, %f324, %f325, %f323;
	ld.shared.f32 	%f327, [%r6+16];
	ld.shared.f32 	%f328, [%r83+256];
	fma.rn.f32 	%f329, %f327, %f328, %f326;
	ld.shared.f32 	%f330, [%r6+20];
	ld.shared.f32 	%f331, [%r83+320];
	fma.rn.f32 	%f332, %f330, %f331, %f329;
	ld.shared.f32 	%f333, [%r6+24];
	ld.shared.f32 	%f334, [%r83+384];
	fma.rn.f32 	%f335, %f333, %f334, %f332;
	ld.shared.f32 	%f336, [%r6+28];
	ld.shared.f32 	%f337, [%r83+448];
	fma.rn.f32 	%f338, %f336, %f337, %f335;
	ld.shared.f32 	%f339, [%r6+32];
	ld.shared.f32 	%f340, [%r83+512];
	fma.rn.f32 	%f341, %f339, %f340, %f338;
	ld.shared.f32 	%f342, [%r6+36];
	ld.shared.f32 	%f343, [%r83+576];
	fma.rn.f32 	%f344, %f342, %f343, %f341;
	ld.shared.f32 	%f345, [%r6+40];
	ld.shared.f32 	%f346, [%r83+640];
	fma.rn.f32 	%f347, %f345, %f346, %f344;
	ld.shared.f32 	%f348, [%r6+44];
	ld.shared.f32 	%f349, [%r83+704];
	fma.rn.f32 	%f350, %f348, %f349, %f347;
	ld.shared.f32 	%f351, [%r6+48];
	ld.shared.f32 	%f352, [%r83+768];
	fma.rn.f32 	%f353, %f351, %f352, %f350;
	ld.shared.f32 	%f354, [%r6+52];
	ld.shared.f32 	%f355, [%r83+832];
	fma.rn.f32 	%f356, %f354, %f355, %f353;
	ld.shared.f32 	%f357, [%r6+56];
	ld.shared.f32 	%f358, [%r83+896];
	fma.rn.f32 	%f359, %f357, %f358, %f356;
	ld.shared.f32 	%f360, [%r6+60];
	ld.shared.f32 	%f361, [%r83+960];
	fma.rn.f32 	%f367, %f360, %f361, %f359;
	bar.sync 	0;
$L__BB0_9:
	ld.param.u32 	%r96, [_Z20matrixMultiplyKernelPKfS0_Pfii_param_4];
	ld.param.u64 	%rd39, [_Z20matrixMultiplyKernelPKfS0_Pfii_param_2];
	cvta.to.global.u64 	%rd30, %rd39;
	mad.lo.s32 	%r89, %r96, %r3, %r4;
	mul.wide.s32 	%rd31, %r89, 4;
	add.s64 	%rd32, %rd30, %rd31;
	st.global.f32 	[%rd32], %f367;
	ret;

}


// ===== COMPILED SASS (sm_100) =====

	.target	sm_100

	.elftype	@"ET_EXEC"


//--------------------- .note.nv.tkinfo           --------------------------
	.section	.note.nv.tkinfo,"",@"SHT_NOTE"
	.sectionflags	@"SHF_NOTE_NV_TKINFO"
	.tkinfo
        /*0018*/ 	.word	0x00000002
        /*0030*/ 	.string	""
        /*0030*/ 	.string	"ptxas"
        /*0030*/ 	.string	"Cuda compilation tools, release 13.0, V13.0.88"
        /*0030*/ 	.string	"Build cuda_13.0.r13.0/compiler.36424714_0"
        /*0030*/ 	.string	"-arch sm_100 -m 64 "



//--------------------- .note.nv.cuinfo           --------------------------
	.section	.note.nv.cuinfo,"",@"SHT_NOTE"
	.sectionflags	@"SHF_NOTE_NV_CUINFO"
        /*0018*/ 	.short	0x0002
        /*001a*/ 	.short	0x0064
        /*001c*/ 	.short	0x0082
	.zero		2


//--------------------- .nv.info                  --------------------------
	.section	.nv.info,"",@"SHT_CUDA_INFO"
	.align	4


	//----- nvinfo : EIATTR_REGCOUNT
	.align		4
        /*0000*/ 	.byte	0x04, 0x2f
        /*0002*/ 	.short	(.L_1 - .L_0)
	.align		4
.L_0:
        /*0004*/ 	.word	index@(_Z20matrixMultiplyKernelPKfS0_Pfii)
        /*0008*/ 	.word	0x00000020


	//----- nvinfo : EIATTR_FRAME_SIZE
	.align		4
.L_1:
        /*000c*/ 	.byte	0x04, 0x11
        /*000e*/ 	.short	(.L_3 - .L_2)
	.align		4
.L_2:
        /*0010*/ 	.word	index@(_Z20matrixMultiplyKernelPKfS0_Pfii)
        /*0014*/ 	.word	0x00000000


	//----- nvinfo : EIATTR_MIN_STACK_SIZE
	.align		4
.L_3:
        /*0018*/ 	.byte	0x04, 0x12
        /*001a*/ 	.short	(.L_5 - .L_4)
	.align		4
.L_4:
        /*001c*/ 	.word	index@(_Z20matrixMultiplyKernelPKfS0_Pfii)
        /*0020*/ 	.word	0x00000000
.L_5:


//--------------------- .nv.compat                --------------------------
	.section	.nv.compat,"",@"SHT_CUDA_COMPAT_INFO"
	.align	4
        /*0000*/ 	.byte	0x02, 0x09, 0x00, 0x00, 0x02, 0x02, 0x01, 0x00, 0x02, 0x05, 0x05, 0x00, 0x03, 0x07, 0x01, 0x01
        /*0010*/ 	.byte	0x02, 0x03, 0x00, 0x00, 0x02, 0x06, 0x01, 0x00, 0x04, 0x0b, 0x08, 0x00, 0x09, 0x00, 0x00, 0x00
        /*0020*/ 	.byte	0x00, 0x00, 0x00, 0x00


//--------------------- .nv.info._Z20matrixMultiplyKernelPKfS0_Pfii --------------------------
	.section	.nv.info._Z20matrixMultiplyKernelPKfS0_Pfii,"",@"SHT_CUDA_INFO"
	.sectionflags	@""
	.align	4


	//----- nvinfo : EIATTR_CUDA_API_VERSION
	.align		4
        /*0000*/ 	.byte	0x04, 0x37
        /*0002*/ 	.short	(.L_7 - .L_6)
.L_6:
        /*0004*/ 	.word	0x00000082


	//----- nvinfo : EIATTR_KPARAM_INFO
	.align		4
.L_7:
        /*0008*/ 	.byte	0x04, 0x17
        /*000a*/ 	.short	(.L_9 - .L_8)
.L_8:
        /*000c*/ 	.word	0x00000000
        /*0010*/ 	.short	0x0004
        /*0012*/ 	.short	0x001c
        /*0014*/ 	.byte	0x00, 0xf0, 0x11, 0x00


	//----- nvinfo : EIATTR_KPARAM_INFO
	.align		4
.L_9:
        /*0018*/ 	.byte	0x04, 0x17
        /*001a*/ 	.short	(.L_11 - .L_10)
.L_10:
        /*001c*/ 	.word	0x00000000
        /*0020*/ 	.short	0x0003
        /*0022*/ 	.short	0x0018
        /*0024*/ 	.byte	0x00, 0xf0, 0x11, 0x00


	//----- nvinfo : EIATTR_KPARAM_INFO
	.align		4
.L_11:
        /*0028*/ 	.byte	0x04, 0x17
        /*002a*/ 	.short	(.L_13 - .L_12)
.L_12:
        /*002c*/ 	.word	0x00000000
        /*0030*/ 	.short	0x0002
        /*0032*/ 	.short	0x0010
        /*0034*/ 	.byte	0x00, 0xf5, 0x21, 0x00


	//----- nvinfo : EIATTR_KPARAM_INFO
	.align		4
.L_13:
        /*0038*/ 	.byte	0x04, 0x17
        /*003a*/ 	.short	(.L_15 - .L_14)
.L_14:
        /*003c*/ 	.word	0x00000000
        /*0040*/ 	.short	0x0001
        /*0042*/ 	.short	0x0008
        /*0044*/ 	.byte	0x00, 0xf5, 0x21, 0x00


	//----- nvinfo : EIATTR_KPARAM_INFO
	.align		4
.L_15:
        /*0048*/ 	.byte	0x04, 0x17
        /*004a*/ 	.short	(.L_17 - .L_16)
.L_16:
        /*004c*/ 	.word	0x00000000
        /*0050*/ 	.short	0x0000
        /*0052*/ 	.short	0x0000
        /*0054*/ 	.byte	0x00, 0xf5, 0x21, 0x00


	//----- nvinfo : EIATTR_SPARSE_MMA_MASK
	.align		4
.L_17:
        /*0058*/ 	.byte	0x03, 0x50
        /*005a*/ 	.short	0x0000


	//----- nvinfo : EIATTR_MAXREG_COUNT
	.align		4
        /*005c*/ 	.byte	0x03, 0x1b
        /*005e*/ 	.short	0x00ff


	//----- nvinfo : EIATTR_NUM_BARRIERS
	.align		4
        /*0060*/ 	.byte	0x02, 0x4c
        /*0062*/ 	.byte	0x01
	.zero		1


	//----- nvinfo : EIATTR_MERCURY_ISA_VERSION
	.align		4
        /*0064*/ 	.byte	0x03, 0x5f
        /*0066*/ 	.short	0x0101


	//----- nvinfo : EIATTR_VRC_CTA_INIT_COUNT
	.align		4
        /*0068*/ 	.byte	0x02, 0x4a
	.zero		1
	.zero		1


	//----- nvinfo : EIATTR_EXIT_INSTR_OFFSETS
	.align		4
        /*006c*/ 	.byte	0x04, 0x1c
        /*006e*/ 	.short	(.L_19 - .L_18)


	//   ....[0]....
.L_18:
        /*0070*/ 	.word	0x000018b0


	//----- nvinfo : EIATTR_CBANK_PARAM_SIZE
	.align		4
.L_19:
        /*0074*/ 	.byte	0x03, 0x19
        /*0076*/ 	.short	0x0020


	//----- nvinfo : EIATTR_PARAM_CBANK
	.align		4
        /*0078*/ 	.byte	0x04, 0x0a
        /*007a*/ 	.short	(.L_21 - .L_20)
	.align		4
.L_20:
        /*007c*/ 	.word	index@(.nv.constant0._Z20matrixMultiplyKernelPKfS0_Pfii)
        /*0080*/ 	.short	0x0380
        /*0082*/ 	.short	0x0020


	//----- nvinfo : EIATTR_SW_WAR
	.align		4
.L_21:
        /*0084*/ 	.byte	0x04, 0x36
        /*0086*/ 	.short	(.L_23 - .L_22)
.L_22:
        /*0088*/ 	.word	0x00000008
.L_23:


//--------------------- .nv.callgraph             --------------------------
	.section	.nv.callgraph,"",@"SHT_CUDA_CALLGRAPH"
	.align	4
	.sectionentsize	8
	.align		4
        /*0000*/ 	.word	0x00000000
	.align		4
        /*0004*/ 	.word	0xffffffff
	.align		4
        /*0008*/ 	.word	0x00000000
	.align		4
        /*000c*/ 	.word	0xfffffffe
	.align		4
        /*0010*/ 	.word	0x00000000
	.align		4
        /*0014*/ 	.word	0xfffffffd
	.align		4
        /*0018*/ 	.word	0x00000000
	.align		4
        /*001c*/ 	.word	0xfffffffc


//--------------------- .text._Z20matrixMultiplyKernelPKfS0_Pfii --------------------------
	.section	.text._Z20matrixMultiplyKernelPKfS0_Pfii,"ax",@progbits
	.align	128
        .global         _Z20matrixMultiplyKernelPKfS0_Pfii
        .type           _Z20matrixMultiplyKernelPKfS0_Pfii,@function
        .size           _Z20matrixMultiplyKernelPKfS0_Pfii,(.L_x_5 - _Z20matrixMultiplyKernelPKfS0_Pfii)
        .other          _Z20matrixMultiplyKernelPKfS0_Pfii,@"STO_CUDA_ENTRY STV_DEFAULT"
_Z20matrixMultiplyKernelPKfS0_Pfii:
.text._Z20matrixMultiplyKernelPKfS0_Pfii:
[----:B------:R-:W-:Y:S01]  /*0000*/  LDC R1, c[0x0][0x37c] ;  /* 0x0000df00ff017b82 */ /* 0x000fe20000000800 */
[----:B------:R-:W0:Y:S01]  /*0010*/  S2R R0, SR_TID.Y ;  /* 0x0000000000007919 */ /* 0x000e220000002200 */
[----:B------:R-:W1:Y:S06]  /*0020*/  LDCU UR11, c[0x0][0x398] ;  /* 0x00007300ff0b77ac */ /* 0x000e6c0008000800 */
[----:B------:R-:W0:Y:S01]  /*0030*/  LDC R3, c[0x0][0x364] ;  /* 0x0000d900ff037b82 */ /* 0x000e220000000800 */
[----:B------:R-:W-:Y:S01]  /*0040*/  HFMA2 R20, -RZ, RZ, 0, 0 ;  /* 0x00000000ff147431 */ /* 0x000fe200000001ff */
[----:B------:R-:W2:Y:S01]  /*0050*/  S2R R2, SR_TID.X ;  /* 0x0000000000027919 */ /* 0x000ea20000002100 */
[----:B------:R-:W3:Y:S05]  /*0060*/  LDCU.64 UR12, c[0x0][0x358] ;  /* 0x00006b00ff0c77ac */ /* 0x000eea0008000a00 */
[----:B------:R-:W0:Y:S08]  /*0070*/  S2UR UR4, SR_CTAID.Y ;  /* 0x00000000000479c3 */ /* 0x000e300000002600 */
[----:B------:R-:W2:Y:S01]  /*0080*/  S2UR UR5, SR_CTAID.X ;  /* 0x00000000000579c3 */ /* 0x000ea20000002500 */
[----:B-1----:R-:W-:-:S07]  /*0090*/  UISETP.GE.AND UP0, UPT, UR11, 0x1, UPT ;  /* 0x000000010b00788c */ /* 0x002fce000bf06270 */
[----:B------:R-:W2:Y:S01]  /*00a0*/  LDC R19, c[0x0][0x360] ;  /* 0x0000d800ff137b82 */ /* 0x000ea20000000800 */
[----:B0-----:R-:W-:Y:S02]  /*00b0*/  IMAD R16, R3, UR4, R0 ;  /* 0x0000000403107c24 */ /* 0x001fe4000f8e0200 */
[----:B--2---:R-:W-:Y:S01]  /*00c0*/  IMAD R19, R19, UR5, R2 ;  /* 0x0000000513137c24 */ /* 0x004fe2000f8e0202 */
[----:B---3--:R-:W-:Y:S06]  /*00d0*/  BRA.U !UP0, `(.L_x_0) ;  /* 0x0000001508e07547 */ /* 0x008fec000b800000 */
[----:B------:R-:W0:Y:S01]  /*00e0*/  S2UR UR7, SR_CgaCtaId ;  /* 0x00000000000779c3 */ /* 0x000e220000008800 */
[----:B------:R-:W-:Y:S02]  /*00f0*/  UISETP.GE.U32.AND UP1, UPT, UR11, 0x31, UPT ;  /* 0x000000310b00788c */ /* 0x000fe4000bf26070 */
[----:B------:R-:W-:Y:S01]  /*0100*/  IMAD R3, R16, UR11, R2 ;  /* 0x0000000b10037c24 */ /* 0x000fe2000f8e0202 */
[----:B------:R-:W-:Y:S01]  /*0110*/  UMOV UR5, 0x400 ;  /* 0x0000040000057882 */ /* 0x000fe20000000000 */
[----:B------:R-:W-:Y:S01]  /*0120*/  UIADD3 UR9, UPT, UPT, UR11, -0x1, URZ ;  /* 0xffffffff0b097890 */ /* 0x000fe2000fffe0ff */
[----:B------:R-:W-:Y:S01]  /*0130*/  MOV R20, RZ ;  /* 0x000000ff00147202 */ /* 0x000fe20000000f00 */
[----:B------:R-:W-:Y:S02]  /*0140*/  UMOV UR4, URZ ;  /* 0x000000ff00047c82 */ /* 0x000fe40008000000 */
[----:B------:R-:W-:-:S04]  /*0150*/  ULEA.HI UR6, UR9, 0x1, URZ, 0x1c ;  /* 0x0000000109067891 */ /* 0x000fc8000f8fe0ff */
[----:B------:R-:W-:Y:S02]  /*0160*/  ULOP3.LUT UP0, UR10, UR6, 0x3, URZ, 0xc0, !UPT ;  /* 0x00000003060a7892 */ /* 0x000fe4000f80c0ff */
[----:B0-----:R-:W-:-:S06]  /*0170*/  ULEA UR8, UR7, UR5, 0x18 ;  /* 0x0000000507087291 */ /* 0x001fcc000f8ec0ff */
[----:B------:R-:W-:Y:S01]  /*0180*/  LEA R17, R0, UR8, 0x6 ;  /* 0x0000000800117c11 */ /* 0x000fe2000f8e30ff */
[----:B------:R-:W-:Y:S06]  /*0190*/  BRA.U !UP1, `(.L_x_1) ;  /* 0x0000000d09287547 */ /* 0x000fec000b800000 */
[----:B------:R-:W0:Y:S01]  /*01a0*/  LDC R12, c[0x0][0x39c] ;  /* 0x0000e700ff0c7b82 */ /* 0x000e220000000800 */
[----:B------:R-:W-:Y:S01]  /*01b0*/  UIADD3 UR5, UPT, UPT, UR5, 0x400, URZ ;  /* 0x0000040005057890 */ /* 0x000fe2000fffe0ff */
[C---:B------:R-:W-:Y:S01]  /*01c0*/  IADD3 R27, PT, PT, R0.reuse, 0x10, RZ ;  /* 0x00000010001b7810 */ /* 0x040fe20007ffe0ff */
[----:B------:R-:W-:Y:S01]  /*01d0*/  HFMA2 R20, -RZ, RZ, 0, 0 ;  /* 0x00000000ff147431 */ /* 0x000fe200000001ff */
[C---:B------:R-:W-:Y:S01]  /*01e0*/  IADD3 R25, PT, PT, R0.reuse, 0x20, RZ ;  /* 0x0000002000197810 */ /* 0x040fe20007ffe0ff */
[----:B------:R-:W-:Y:S01]  /*01f0*/  ULEA UR5, UR7, UR5, 0x18 ;  /* 0x0000000507057291 */ /* 0x000fe2000f8ec0ff */
[----:B------:R-:W-:Y:S01]  /*0200*/  IADD3 R23, PT, PT, R0, 0x30, RZ ;  /* 0x0000003000177810 */ /* 0x000fe20007ffe0ff */
[----:B------:R-:W-:Y:S01]  /*0210*/  ULOP3.LUT UR6, UR6, 0x1ffffffc, URZ, 0xc0, !UPT ;  /* 0x1ffffffc06067892 */ /* 0x000fe2000f8ec0ff */
[----:B------:R-:W-:Y:S01]  /*0220*/  MOV R18, R3 ;  /* 0x0000000300127202 */ /* 0x000fe20000000f00 */
[----:B------:R-:W-:Y:S01]  /*0230*/  UMOV UR4, URZ ;  /* 0x000000ff00047c82 */ /* 0x000fe20008000000 */
[C---:B------:R-:W-:Y:S01]  /*0240*/  LEA R14, R2.reuse, R17, 0x2 ;  /* 0x00000011020e7211 */ /* 0x040fe200078e10ff */
[----:B------:R-:W-:Y:S01]  /*0250*/  UIADD3 UR6, UPT, UPT, -UR6, URZ, URZ ;  /* 0x000000ff06067290 */ /* 0x000fe2000fffe1ff */
[----:B------:R-:W-:-:S04]  /*0260*/  LEA R15, R2, UR5, 0x2 ;  /* 0x00000005020f7c11 */ /* 0x000fc8000f8e10ff */
[C---:B------:R-:W-:Y:S01]  /*0270*/  LEA R13, R0.reuse, R15, 0x6 ;  /* 0x0000000f000d7211 */ /* 0x040fe200078e30ff */
[-CC-:B0-----:R-:W-:Y:S02]  /*0280*/  IMAD R27, R27, R12.reuse, R19.reuse ;  /* 0x0000000c1b1b7224 */ /* 0x181fe400078e0213 */
[-CC-:B------:R-:W-:Y:S02]  /*0290*/  IMAD R25, R25, R12.reuse, R19.reuse ;  /* 0x0000000c19197224 */ /* 0x180fe400078e0213 */
[-CC-:B------:R-:W-:Y:S02]  /*02a0*/  IMAD R23, R23, R12.reuse, R19.reuse ;  /* 0x0000000c17177224 */ /* 0x180fe400078e0213 */
[----:B------:R-:W-:-:S07]  /*02b0*/  IMAD R21, R0, R12, R19 ;  /* 0x0000000c00157224 */ /* 0x000fce00078e0213 */
.L_x_2:
[----:B------:R-:W0:Y:S08]  /*02c0*/  LDC.64 R28, c[0x0][0x380] ;  /* 0x0000e000ff1c7b82 */ /* 0x000e300000000a00 */
[----:B------:R-:W1:Y:S01]  /*02d0*/  LDC.64 R8, c[0x0][0x388] ;  /* 0x0000e200ff087b82 */ /* 0x000e620000000a00 */
[----:B0-----:R-:W-:-:S05]  /*02e0*/  IMAD.WIDE R28, R18, 0x4, R28 ;  /* 0x00000004121c7825 */ /* 0x001fca00078e021c */
[----:B------:R-:W2:Y:S01]  /*02f0*/  LDG.E R22, desc[UR12][R28.64] ;  /* 0x0000000c1c167981 */ /* 0x000ea2000c1e1900 */
[----:B-1----:R-:W-:-:S06]  /*0300*/  IMAD.WIDE R10, R21, 0x4, R8 ;  /* 0x00000004150a7825 */ /* 0x002fcc00078e0208 */
[----:B------:R-:W3:Y:S04]  /*0310*/  LDG.E R10, desc[UR12][R10.64] ;  /* 0x0000000c0a0a7981 */ /* 0x000ee8000c1e1900 */
[----:B--2---:R-:W-:Y:S04]  /*0320*/  STS [R14], R22 ;  /* 0x000000160e007388 */ /* 0x004fe80000000800 */
[----:B---3--:R-:W-:Y:S01]  /*0330*/  STS [R13], R10 ;  /* 0x0000000a0d007388 */ /* 0x008fe20000000800 */
[----:B------:R-:W-:Y:S06]  /*0340*/  BAR.SYNC.DEFER_BLOCKING 0x0 ;  /* 0x0000000000007b1d */ /* 0x000fec0000010000 */
[----:B------:R-:W-:Y:S04]  /*0350*/  LDS R24, [R15] ;  /* 0x000000000f187984 */ /* 0x000fe80000000800 */
[----:B------:R-:W0:Y:S04]  /*0360*/  LDS.128 R4, [R17] ;  /* 0x0000000011047984 */ /* 0x000e280000000c00 */
[----:B------:R-:W1:Y:S04]  /*0370*/  LDS R26, [R15+0x40] ;  /* 0x000040000f1a7984 */ /* 0x000e680000000800 */
[----:B------:R-:W-:Y:S01]  /*0380*/  LDS R10, [R15+0x140] ;  /* 0x000140000f0a7984 */ /* 0x000fe20000000800 */
[----:B0-----:R-:W-:-:S03]  /*0390*/  FFMA R4, R4, R24, R20 ;  /* 0x0000001804047223 */ /* 0x001fc60000000014 */
[----:B------:R-:W0:Y:S04]  /*03a0*/  LDS R20, [R15+0x80] ;  /* 0x000080000f147984 */ /* 0x000e280000000800 */
[----:B------:R-:W2:Y:S01]  /*03b0*/  LDS R24, [R15+0xc0] ;  /* 0x0000c0000f187984 */ /* 0x000ea20000000800 */
[----:B-1----:R-:W-:-:S04]  /*03c0*/  FFMA R5, R26, R5, R4 ;  /* 0x000000051a057223 */ /* 0x002fc80000000004 */
[----:B0-----:R-:W-:Y:S02]  /*03d0*/  FFMA R6, R20, R6, R5 ;  /* 0x0000000614067223 */ /* 0x001fe40000000005 */
[----:B------:R-:W-:Y:S02]  /*03e0*/  LDS R20, [R15+0x100] ;  /* 0x000100000f147984 */ /* 0x000fe40000000800 */
[----:B--2---:R-:W-:Y:S02]  /*03f0*/  FFMA R11, R24, R7, R6 ;  /* 0x00000007180b7223 */ /* 0x004fe40000000006 */
[----:B------:R-:W0:Y:S02]  /*0400*/  LDS.128 R4, [R17+0x10] ;  /* 0x0000100011047984 */ /* 0x000e240000000c00 */
[----:B0-----:R-:W-:Y:S02]  /*0410*/  FFMA R4, R4, R20, R11 ;  /* 0x0000001404047223 */ /* 0x001fe4000000000b */
[----:B------:R-:W0:Y:S04]  /*0420*/  LDS R20, [R15+0x180] ;  /* 0x000180000f147984 */ /* 0x000e280000000800 */
[----:B------:R-:W1:Y:S01]  /*0430*/  LDS R11, [R15+0x1c0] ;  /* 0x0001c0000f0b7984 */ /* 0x000e620000000800 */
[----:B------:R-:W-:-:S03]  /*0440*/  FFMA R5, R10, R5, R4 ;  /* 0x000000050a057223 */ /* 0x000fc60000000004 */
[----:B------:R-:W-:Y:S01]  /*0450*/  LDS R10, [R15+0x200] ;  /* 0x000200000f0a7984 */ /* 0x000fe20000000800 */
[----:B0-----:R-:W-:-:S03]  /*0460*/  FFMA R6, R20, R6, R5 ;  /* 0x0000000614067223 */ /* 0x001fc60000000005 */
[----:B------:R-:W-:Y:S01]  /*0470*/  LDS R20, [R15+0x240] ;  /* 0x000240000f147984 */ /* 0x000fe20000000800 */
[----:B-1----:R-:W-:-:S03]  /*0480*/  FFMA R11, R11, R7, R6 ;  /* 0x000000070b0b7223 */ /* 0x002fc60000000006 */
        /* <DEDUP_REMOVED lines=11> */
[----:B------:R-:W0:Y:S02]  /*0540*/  LDS R10, [R15+0x380] ;  /* 0x000380000f0a7984 */ /* 0x000e240000000800 */
[----:B------:R-:W-:-:S04]  /*0550*/  FFMA R5, R20, R5, R4 ;  /* 0x0000000514057223 */ /* 0x000fc80000000004 */
[----:B0-----:R-:W-:Y:S02]  /*0560*/  FFMA R6, R10, R6, R5 ;  /* 0x000000060a067223 */ /* 0x001fe40000000005 */
[----:B------:R-:W0:Y:S01]  /*0570*/  LDS R5, [R15+0x3c0] ;  /* 0x0003c0000f057984 */ /* 0x000e220000000800 */
[----:B------:R-:W-:Y:S01]  /*0580*/  BAR.SYNC.DEFER_BLOCKING 0x0 ;  /* 0x0000000000007b1d */ /* 0x000fe20000010000 */
[----:B------:R-:W-:-:S05]  /*0590*/  IMAD.WIDE R10, R27, 0x4, R8 ;  /* 0x000000041b0a7825 */ /* 0x000fca00078e0208 */
[----:B------:R-:W2:Y:S04]  /*05a0*/  LDG.E R22, desc[UR12][R28.64+0x40] ;  /* 0x0000400c1c167981 */ /* 0x000ea8000c1e1900 */
[----:B------:R-:W3:Y:S01]  /*05b0*/  LDG.E R10, desc[UR12][R10.64] ;  /* 0x0000000c0a0a7981 */ /* 0x000ee2000c1e1900 */
[----:B0-----:R-:W-:-:S03]  /*05c0*/  FFMA R20, R5, R7, R6 ;  /* 0x0000000705147223 */ /* 0x001fc60000000006 */
        /* <DEDUP_REMOVED lines=75> */
[----:B------:R-:W0:Y:S01]  /*0a80*/  LDS.128 R4, [R17+0x30] ;  /* 0x0000300011047984 */ /* 0x000e220000000c00 */
[----:B------:R-:W-:-:S04]  /*0a90*/  IMAD.WIDE R8, R23, 0x4, R8 ;  /* 0x0000000417087825 */ /* 0x000fc800078e0208 */
[----:B0-----:R-:W-:Y:S02]  /*0aa0*/  FFMA R10, R4, R10, R11 ;  /* 0x0000000a040a7223 */ /* 0x001fe4000000000b */
[----:B------:R-:W0:Y:S04]  /*0ab0*/  LDS R11, [R15+0x340] ;  /* 0x000340000f0b7984 */ /* 0x000e280000000800 */
[----:B------:R-:W1:Y:S01]  /*0ac0*/  LDS R4, [R15+0x3c0] ;  /* 0x0003c0000f047984 */ /* 0x000e620000000800 */
[----:B------:R-:W-:Y:S06]  /*0ad0*/  BAR.SYNC.DEFER_BLOCKING 0x0 ;  /* 0x0000000000007b1d */ /* 0x000fec0000010000 */
[----:B------:R-:W2:Y:S04]  /*0ae0*/  LDG.E R29, desc[UR12][R28.64+0xc0] ;  /* 0x0000c00c1c1d7981 */ /* 0x000ea8000c1e1900 */
[----:B------:R-:W3:Y:S01]  /*0af0*/  LDG.E R26, desc[UR12][R8.64] ;  /* 0x0000000c081a7981 */ /* 0x000ee2000c1e1900 */
[----:B0-----:R-:W-:-:S04]  /*0b00*/  FFMA R5, R11, R5, R10 ;  /* 0x000000050b057223 */ /* 0x001fc8000000000a */
[----:B------:R-:W-:-:S04]  /*0b10*/  FFMA R5, R20, R6, R5 ;  /* 0x0000000614057223 */ /* 0x000fc80000000005 */
[----:B-1----:R-:W-:Y:S01]  /*0b20*/  FFMA R5, R4, R7, R5 ;  /* 0x0000000704057223 */ /* 0x002fe20000000005 */
[----:B------:R-:W-:-:S04]  /*0b30*/  UIADD3 UR6, UPT, UPT, UR6, 0x4, URZ ;  /* 0x0000000406067890 */ /* 0x000fc8000fffe0ff */
[----:B------:R-:W-:Y:S01]  /*0b40*/  UISETP.NE.AND UP1, UPT, UR6, URZ, UPT ;  /* 0x000000ff0600728c */ /* 0x000fe2000bf25270 */
[----:B------:R-:W-:Y:S02]  /*0b50*/  IADD3 R18, PT, PT, R18, 0x40, RZ ;  /* 0x0000004012127810 */ /* 0x000fe40007ffe0ff */
[C---:B------:R-:W-:Y:S02]  /*0b60*/  LEA R27, R12.reuse, R27, 0x6 ;  /* 0x0000001b0c1b7211 */ /* 0x040fe400078e30ff */
[C---:B------:R-:W-:Y:S02]  /*0b70*/  LEA R25, R12.reuse, R25, 0x6 ;  /* 0x000000190c197211 */ /* 0x040fe400078e30ff */
[C---:B------:R-:W-:Y:S02]  /*0b80*/  LEA R23, R12.reuse, R23, 0x6 ;  /* 0x000000170c177211 */ /* 0x040fe400078e30ff */
[----:B------:R-:W-:Y:S01]  /*0b90*/  LEA R21, R12, R21, 0x6 ;  /* 0x000000150c157211 */ /* 0x000fe200078e30ff */
[----:B------:R-:W-:Y:S01]  /*0ba0*/  UIADD3 UR4, UPT, UPT, UR4, 0x40, URZ ;  /* 0x0000004004047890 */ /* 0x000fe2000fffe0ff */
[----:B--2---:R-:W-:Y:S04]  /*0bb0*/  STS [R14], R29 ;  /* 0x0000001d0e007388 */ /* 0x004fe80000000800 */
[----:B---3--:R-:W-:Y:S01]  /*0bc0*/  STS [R13], R26 ;  /* 0x0000001a0d007388 */ /* 0x008fe20000000800 */
[----:B------:R-:W-:Y:S06]  /*0bd0*/  BAR.SYNC.DEFER_BLOCKING 0x0 ;  /* 0x0000000000007b1d */ /* 0x000fec0000010000 */
[----:B------:R-:W-:Y:S04]  /*0be0*/  LDS R22, [R15] ;  /* 0x000000000f167984 */ /* 0x000fe80000000800 */
[----:B------:R-:W0:Y:S04]  /*0bf0*/  LDS.128 R8, [R17] ;  /* 0x0000000011087984 */ /* 0x000e280000000c00 */
[----:B------:R-:W1:Y:S04]  /*0c00*/  LDS R24, [R15+0x40] ;  /* 0x000040000f187984 */ /* 0x000e680000000800 */
[----:B------:R-:W2:Y:S04]  /*0c10*/  LDS R20, [R15+0x80] ;  /* 0x000080000f147984 */ /* 0x000ea80000000800 */
[----:B------:R-:W-:Y:S01]  /*0c20*/  LDS R29, [R15+0x180] ;  /* 0x000180000f1d7984 */ /* 0x000fe20000000800 */
[----:B0-----:R-:W-:-:S03]  /*0c30*/  FFMA R5, R8, R22, R5 ;  /* 0x0000001608057223 */ /* 0x001fc60000000005 */
[----:B------:R-:W0:Y:S01]  /*0c40*/  LDS R8, [R15+0xc0] ;  /* 0x0000c0000f087984 */ /* 0x000e220000000800 */
[----:B-1----:R-:W-:-:S03]  /*0c50*/  FFMA R9, R24, R9, R5 ;  /* 0x0000000918097223 */ /* 0x002fc60000000005 */
[----:B------:R-:W-:Y:S04]  /*0c60*/  LDS R24, [R15+0x100] ;  /* 0x000100000f187984 */ /* 0x000fe80000000800 */
[----:B------:R-:W1:Y:S04]  /*0c70*/  LDS.128 R4, [R17+0x10] ;  /* 0x0000100011047984 */ /* 0x000e680000000c00 */
[----:B------:R-:W3:Y:S01]  /*0c80*/  LDS R22, [R15+0x140] ;  /* 0x000140000f167984 */ /* 0x000ee20000000800 */
[----:B--2---:R-:W-:-:S03]  /*0c90*/  FFMA R9, R20, R10, R9 ;  /* 0x0000000a14097223 */ /* 0x004fc60000000009 */
[----:B------:R-:W-:Y:S01]  /*0ca0*/  LDS R20, [R15+0x240] ;  /* 0x000240000f147984 */ /* 0x000fe20000000800 */
[----:B0-----:R-:W-:-:S04]  /*0cb0*/  FFMA R9, R8, R11, R9 ;  /* 0x0000000b08097223 */ /* 0x001fc80000000009 */
[----:B-1----:R-:W-:Y:S02]  /*0cc0*/  FFMA R9, R4, R24, R9 ;  /* 0x0000001804097223 */ /* 0x002fe40000000009 */
[----:B------:R-:W0:Y:S02]  /*0cd0*/  LDS R4, [R15+0x1c0] ;  /* 0x0001c0000f047984 */ /* 0x000e240000000800 */
[----:B---3--:R-:W-:Y:S02]  /*0ce0*/  FFMA R22, R22, R5, R9 ;  /* 0x0000000516167223 */ /* 0x008fe40000000009 */
[----:B------:R-:W-:Y:S04]  /*0cf0*/  LDS R24, [R15+0x200] ;  /* 0x000200000f187984 */ /* 0x000fe80000000800 */
[----:B------:R-:W1:Y:S01]  /*0d00*/  LDS.128 R8, [R17+0x20] ;  /* 0x0000200011087984 */ /* 0x000e620000000c00 */
[----:B------:R-:W-:-:S03]  /*0d10*/  FFMA R5, R29, R6, R22 ;  /* 0x000000061d057223 */ /* 0x000fc60000000016 */
[----:B------:R-:W2:Y:S04]  /*0d20*/  LDS R29, [R15+0x280] ;  /* 0x000280000f1d7984 */ /* 0x000ea80000000800 */
[----:B------:R-:W-:Y:S01]  /*0d30*/  LDS R22, [R15+0x380] ;  /* 0x000380000f167984 */ /* 0x000fe20000000800 */
[----:B0-----:R-:W-:-:S04]  /*0d40*/  FFMA R5, R4, R7, R5 ;  /* 0x0000000704057223 */ /* 0x001fc80000000005 */
[----:B-1----:R-:W-:Y:S02]  /*0d50*/  FFMA R5, R8, R24, R5 ;  /* 0x0000001808057223 */ /* 0x002fe40000000005 */
[----:B------:R-:W0:Y:S02]  /*0d60*/  LDS R8, [R15+0x2c0] ;  /* 0x0002c0000f087984 */ /* 0x000e240000000800 */
[----:B------:R-:W-:Y:S02]  /*0d70*/  FFMA R20, R20, R9, R5 ;  /* 0x0000000914147223 */ /* 0x000fe40000000005 */
[----:B------:R-:W-:Y:S04]  /*0d80*/  LDS R9, [R15+0x300] ;  /* 0x000300000f097984 */ /* 0x000fe80000000800 */
[----:B------:R-:W1:Y:S01]  /*0d90*/  LDS.128 R4, [R17+0x30] ;  /* 0x0000300011047984 */ /* 0x000e620000000c00 */
[----:B--2---:R-:W-:-:S03]  /*0da0*/  FFMA R29, R29, R10, R20 ;  /* 0x0000000a1d1d7223 */ /* 0x004fc60000000014 */
[----:B------:R-:W2:Y:S04]  /*0db0*/  LDS R10, [R15+0x340] ;  /* 0x000340000f0a7984 */ /* 0x000ea80000000800 */
[----:B------:R-:W3:Y:S01]  /*0dc0*/  LDS R20, [R15+0x3c0] ;  /* 0x0003c0000f147984 */ /* 0x000ee20000000800 */
[----:B0-----:R-:W-:-:S04]  /*0dd0*/  FFMA R11, R8, R11, R29 ;  /* 0x0000000b080b7223 */ /* 0x001fc8000000001d */
[----:B-1----:R-:W-:-:S04]  /*0de0*/  FFMA R4, R4, R9, R11 ;  /* 0x0000000904047223 */ /* 0x002fc8000000000b */
[----:B--2---:R-:W-:-:S04]  /*0df0*/  FFMA R5, R10, R5, R4 ;  /* 0x000000050a057223 */ /* 0x004fc80000000004 */
[----:B------:R-:W-:-:S04]  /*0e00*/  FFMA R5, R22, R6, R5 ;  /* 0x0000000616057223 */ /* 0x000fc80000000005 */
[----:B---3--:R-:W-:Y:S01]  /*0e10*/  FFMA R20, R20, R7, R5 ;  /* 0x0000000714147223 */ /* 0x008fe20000000005 */
[----:B------:R-:W-:Y:S06]  /*0e20*/  BAR.SYNC.DEFER_BLOCKING 0x0 ;  /* 0x0000000000007b1d */ /* 0x000fec0000010000 */
[----:B------:R-:W-:Y:S05]  /*0e30*/  BRA.U UP1, `(.L_x_2) ;  /* 0xfffffff501207547 */ /* 0x000fea000b83ffff */
.L_x_1:
[----:B------:R-:W-:Y:S05]  /*0e40*/  BRA.U !UP0, `(.L_x_0) ;  /* 0x0000000908847547 */ /* 0x000fea000b800000 */
[----:B------:R-:W-:Y:S02]  /*0e50*/  UISETP.NE.AND UP1, UPT, UR10, 0x1, UPT ;  /* 0x000000010a00788c */ /* 0x000fe4000bf25270 */
[----:B------:R-:W-:Y:S01]  /*0e60*/  ULOP3.LUT UP0, URZ, UR9, 0x10, URZ, 0xc0, !UPT ;  /* 0x0000001009ff7892 */ /* 0x000fe2000f80c0ff */
[----:B------:R-:W-:-:S06]  /*0e70*/  UMOV UR6, 0x400 ;  /* 0x0000040000067882 */ /* 0x000fcc0000000000 */
[----:B------:R-:W-:Y:S05]  /*0e80*/  BRA.U !UP1, `(.L_x_3) ;  /* 0x0000000509947547 */ /* 0x000fea000b800000 */
[----:B------:R-:W0:Y:S01]  /*0e90*/  LDC.64 R22, c[0x0][0x380] ;  /* 0x0000e000ff167b82 */ /* 0x000e220000000a00 */
[----:B------:R-:W1:Y:S01]  /*0ea0*/  LDCU UR8, c[0x0][0x39c] ;  /* 0x00007380ff0877ac */ /* 0x000e620008000800 */
[----:B------:R-:W-:Y:S02]  /*0eb0*/  IADD3 R14, PT, PT, R0, UR4, RZ ;  /* 0x00000004000e7c10 */ /* 0x000fe4000fffe0ff */
[----:B------:R-:W-:-:S04]  /*0ec0*/  IADD3 R5, PT, PT, R3, UR4, RZ ;  /* 0x0000000403057c10 */ /* 0x000fc8000fffe0ff */
[----:B------:R-:W2:Y:S01]  /*0ed0*/  LDC.64 R12, c[0x0][0x388] ;  /* 0x0000e200ff0c7b82 */ /* 0x000ea20000000a00 */
[----:B-1----:R-:W-:Y:S02]  /*0ee0*/  IMAD R7, R14, UR8, R19 ;  /* 0x000000080e077c24 */ /* 0x002fe4000f8e0213 */
[----:B0-----:R-:W-:-:S04]  /*0ef0*/  IMAD.WIDE R22, R5, 0x4, R22 ;  /* 0x0000000405167825 */ /* 0x001fc800078e0216 */
[----:B--2---:R-:W-:Y:S02]  /*0f00*/  IMAD.WIDE R4, R7, 0x4, R12 ;  /* 0x0000000407047825 */ /* 0x004fe400078e020c */
[----:B------:R-:W2:Y:S04]  /*0f10*/  LDG.E R7, desc[UR12][R22.64] ;  /* 0x0000000c16077981 */ /* 0x000ea8000c1e1900 */
[----:B------:R-:W3:Y:S01]  /*0f20*/  LDG.E R25, desc[UR12][R4.64] ;  /* 0x0000000c04197981 */ /* 0x000ee2000c1e1900 */
[----:B------:R-:W-:Y:S01]  /*0f30*/  UIADD3 UR5, UPT, UPT, UR6, 0x400, URZ ;  /* 0x0000040006057890 */ /* 0x000fe2000fffe0ff */
[----:B------:R-:W-:Y:S02]  /*0f40*/  LEA R24, R2, R17, 0x2 ;  /* 0x0000001102187211 */ /* 0x000fe400078e10ff */
[----:B------:R-:W-:Y:S01]  /*0f50*/  IADD3 R14, PT, PT, R14, 0x10, RZ ;  /* 0x000000100e0e7810 */ /* 0x000fe20007ffe0ff */
[----:B------:R-:W-:-:S06]  /*0f60*/  ULEA UR5, UR7, UR5, 0x18 ;  /* 0x0000000507057291 */ /* 0x000fcc000f8ec0ff */
[----:B------:R-:W-:-:S04]  /*0f70*/  LEA R21, R2, UR5, 0x2 ;  /* 0x0000000502157c11 */ /* 0x000fc8000f8e10ff */
[----:B------:R-:W-:Y:S01]  /*0f80*/  LEA R18, R0, R21, 0x6 ;  /* 0x0000001500127211 */ /* 0x000fe200078e30ff */
[----:B--2---:R-:W-:Y:S04]  /*0f90*/  STS [R24], R7 ;  /* 0x0000000718007388 */ /* 0x004fe80000000800 */
[----:B---3--:R-:W-:Y:S01]  /*0fa0*/  STS [R18], R25 ;  /* 0x0000001912007388 */ /* 0x008fe20000000800 */
[----:B------:R-:W-:Y:S06]  /*0fb0*/  BAR.SYNC.DEFER_BLOCKING 0x0 ;  /* 0x0000000000007b1d */ /* 0x000fec0000010000 */
[----:B------:R-:W-:Y:S04]  /*0fc0*/  LDS R27, [R21] ;  /* 0x00000000151b7984 */ /* 0x000fe80000000800 */
[----:B------:R-:W0:Y:S04]  /*0fd0*/  LDS.128 R8, [R17] ;  /* 0x0000000011087984 */ /* 0x000e280000000c00 */
[----:B------:R-:W1:Y:S04]  /*0fe0*/  LDS R5, [R21+0x40] ;  /* 0x0000400015057984 */ /* 0x000e680000000800 */
[----:B------:R-:W2:Y:S04]  /*0ff0*/  LDS R15, [R21+0x80] ;  /* 0x00008000150f7984 */ /* 0x000ea80000000800 */
[----:B------:R-:W-:Y:S04]  /*1000*/  LDS R25, [R21+0x280] ;  /* 0x0002800015197984 */ /* 0x000fe80000000800 */
[----:B------:R-:W-:Y:S01]  /*1010*/  LDS R29, [R21+0x300] ;  /* 0x00030000151d7984 */ /* 0x000fe20000000800 */
[----:B0-----:R-:W-:-:S03]  /*1020*/  FFMA R8, R8, R27, R20 ;  /* 0x0000001b08087223 */ /* 0x001fc60000000014 */
[----:B------:R-:W0:Y:S01]  /*1030*/  LDS R27, [R21+0xc0] ;  /* 0x0000c000151b7984 */ /* 0x000e220000000800 */
[----:B-1----:R-:W-:-:S03]  /*1040*/  FFMA R20, R5, R9, R8 ;  /* 0x0000000905147223 */ /* 0x002fc60000000008 */
[----:B------:R-:W-:Y:S01]  /*1050*/  LDS R9, [R21+0x100] ;  /* 0x0001000015097984 */ /* 0x000fe20000000800 */
[----:B--2---:R-:W-:-:S03]  /*1060*/  FFMA R10, R15, R10, R20 ;  /* 0x0000000a0f0a7223 */ /* 0x004fc60000000014 */
[----:B------:R-:W1:Y:S04]  /*1070*/  LDS.128 R4, [R17+0x10] ;  /* 0x0000100011047984 */ /* 0x000e680000000c00 */
[----:B------:R-:W2:Y:S04]  /*1080*/  LDS R8, [R21+0x140] ;  /* 0x0001400015087984 */ /* 0x000ea80000000800 */
[----:B------:R-:W3:Y:S04]  /*1090*/  LDS R15, [R21+0x180] ;  /* 0x00018000150f7984 */ /* 0x000ee80000000800 */
[----:B------:R-:W-:Y:S01]  /*10a0*/  LDS R20, [R21+0x240] ;  /* 0x0002400015147984 */ /* 0x000fe20000000800 */
[----:B0-----:R-:W-:-:S04]  /*10b0*/  FFMA R11, R27, R11, R10 ;  /* 0x0000000b1b0b7223 */ /* 0x001fc8000000000a */
[----:B-1----:R-:W-:Y:S02]  /*10c0*/  FFMA R9, R4, R9, R11 ;  /* 0x0000000904097223 */ /* 0x002fe4000000000b */
[----:B------:R-:W0:Y:S02]  /*10d0*/  LDS R4, [R21+0x1c0] ;  /* 0x0001c00015047984 */ /* 0x000e240000000800 */
[----:B--2---:R-:W-:Y:S02]  /*10e0*/  FFMA R26, R8, R5, R9 ;  /* 0x00000005081a7223 */ /* 0x004fe40000000009 */
[----:B------:R-:W-:Y:S02]  /*10f0*/  LDS R5, [R21+0x200] ;  /* 0x0002000015057984 */ /* 0x000fe40000000800 */
[----:B---3--:R-:W-:Y:S02]  /*1100*/  FFMA R15, R15, R6, R26 ;  /* 0x000000060f0f7223 */ /* 0x008fe4000000001a */
[----:B------:R-:W1:Y:S02]  /*1110*/  LDS.128 R8, [R17+0x20] ;  /* 0x0000200011087984 */ /* 0x000e640000000c00 */
[----:B0-----:R-:W-:-:S04]  /*1120*/  FFMA R7, R4, R7, R15 ;  /* 0x0000000704077223 */ /* 0x001fc8000000000f */
[----:B-1----:R-:W-:Y:S01]  /*1130*/  FFMA R5, R8, R5, R7 ;  /* 0x0000000508057223 */ /* 0x002fe20000000007 */
[----:B------:R-:W-:Y:S01]  /*1140*/  IMAD R7, R14, UR8, R19 ;  /* 0x000000080e077c24 */ /* 0x000fe2000f8e0213 */
[----:B------:R-:W-:Y:S02]  /*1150*/  LDS R8, [R21+0x340] ;  /* 0x0003400015087984 */ /* 0x000fe40000000800 */
[----:B------:R-:W-:Y:S01]  /*1160*/  FFMA R20, R20, R9, R5 ;  /* 0x0000000914147223 */ /* 0x000fe20000000005 */
[----:B------:R-:W-:Y:S01]  /*1170*/  IMAD.WIDE R4, R7, 0x4, R12 ;  /* 0x0000000407047825 */ /* 0x000fe200078e020c */
[----:B------:R-:W0:Y:S03]  /*1180*/  LDS R9, [R21+0x2c0] ;  /* 0x0002c00015097984 */ /* 0x000e260000000800 */
[----:B------:R-:W-:Y:S02]  /*1190*/  FFMA R10, R25, R10, R20 ;  /* 0x0000000a190a7223 */ /* 0x000fe40000000014 */
[----:B------:R-:W-:Y:S04]  /*11a0*/  LDS R25, [R21+0x380] ;  /* 0x0003800015197984 */ /* 0x000fe80000000800 */
[----:B------:R-:W-:Y:S04]  /*11b0*/  LDS R20, [R21+0x3c0] ;  /* 0x0003c00015147984 */ /* 0x000fe80000000800 */
[----:B------:R-:W1:Y:S01]  /*11c0*/  LDS.128 R12, [R17+0x30] ;  /* 0x00003000110c7984 */ /* 0x000e620000000c00 */
[----:B------:R-:W-:Y:S06]  /*11d0*/  BAR.SYNC.DEFER_BLOCKING 0x0 ;  /* 0x0000000000007b1d */ /* 0x000fec0000010000 */
[----:B------:R-:W2:Y:S04]  /*11e0*/  LDG.E R23, desc[UR12][R22.64+0x40] ;  /* 0x0000400c16177981 */ /* 0x000ea8000c1e1900 */
[----:B------:R-:W3:Y:S01]  /*11f0*/  LDG.E R5, desc[UR12][R4.64] ;  /* 0x0000000c04057981 */ /* 0x000ee2000c1e1900 */
[----:B0-----:R-:W-:Y:S01]  /*1200*/  FFMA R9, R9, R11, R10 ;  /* 0x0000000b09097223 */ /* 0x001fe2000000000a */
[----:B------:R-:W-:-:S03]  /*1210*/  UIADD3 UR4, UPT, UPT, UR4, 0x20, URZ ;  /* 0x0000002004047890 */ /* 0x000fc6000fffe0ff */
[----:B-1----:R-:W-:-:S04]  /*1220*/  FFMA R9, R12, R29, R9 ;  /* 0x0000001d0c097223 */ /* 0x002fc80000000009 */
[----:B------:R-:W-:-:S04]  /*1230*/  FFMA R12, R8, R13, R9 ;  /* 0x0000000d080c7223 */ /* 0x000fc80000000009 */
[----:B------:R-:W-:-:S04]  /*1240*/  FFMA R25, R25, R14, R12 ;  /* 0x0000000e19197223 */ /* 0x000fc8000000000c */
[----:B------:R-:W-:Y:S01]  /*1250*/  FFMA R15, R20, R15, R25 ;  /* 0x0000000f140f7223 */ /* 0x000fe20000000019 */
[----:B--2---:R-:W-:Y:S04]  /*1260*/  STS [R24], R23 ;  /* 0x0000001718007388 */ /* 0x004fe80000000800 */
[----:B---3--:R-:W-:Y:S01]  /*1270*/  STS [R18], R5 ;  /* 0x0000000512007388 */ /* 0x008fe20000000800 */
[----:B------:R-:W-:Y:S06]  /*1280*/  BAR.SYNC.DEFER_BLOCKING 0x0 ;  /* 0x0000000000007b1d */ /* 0x000fec0000010000 */
[----:B------:R-:W-:Y:S04]  /*1290*/  LDS R26, [R21] ;  /* 0x00000000151a7984 */ /* 0x000fe80000000800 */
[----:B------:R-:W0:Y:S04]  /*12a0*/  LDS.128 R4, [R17] ;  /* 0x0000000011047984 */ /* 0x000e280000000c00 */
[----:B------:R-:W1:Y:S04]  /*12b0*/  LDS R28, [R21+0x40] ;  /* 0x00004000151c7984 */ /* 0x000e680000000800 */
[----:B------:R-:W2:Y:S04]  /*12c0*/  LDS R27, [R21+0x80] ;  /* 0x00008000151b7984 */ /* 0x000ea80000000800 */
[----:B------:R-:W3:Y:S04]  /*12d0*/  LDS R22, [R21+0xc0] ;  /* 0x0000c00015167984 */ /* 0x000ee80000000800 */
[----:B------:R-:W-:Y:S04]  /*12e0*/  LDS R29, [R21+0x100] ;  /* 0x00010000151d7984 */ /* 0x000fe80000000800 */
[----:B------:R-:W4:Y:S04]  /*12f0*/  LDS.128 R8, [R17+0x10] ;  /* 0x0000100011087984 */ /* 0x000f280000000c00 */
[----:B------:R-:W5:Y:S04]  /*1300*/  LDS R18, [R21+0x140] ;  /* 0x0001400015127984 */ /* 0x000f680000000800 */
[----:B------:R-:W5:Y:S04]  /*1310*/  LDS R23, [R21+0x180] ;  /* 0x0001800015177984 */ /* 0x000f680000000800 */
[----:B------:R-:W5:Y:S04]  /*1320*/  LDS R20, [R21+0x1c0] ;  /* 0x0001c00015147984 */ /* 0x000f680000000800 */
[----:B------:R-:W-:Y:S01]  /*1330*/  LDS R25, [R21+0x200] ;  /* 0x0002000015197984 */ /* 0x000fe20000000800 */
[----:B0-----:R-:W-:-:S03]  /*1340*/  FFMA R15, R4, R26, R15 ;  /* 0x0000001a040f7223 */ /* 0x001fc6000000000f */
[----:B------:R-:W-:Y:S01]  /*1350*/  LDS R24, [R21+0x240] ;  /* 0x0002400015187984 */ /* 0x000fe20000000800 */
[----:B-1----:R-:W-:-:S03]  /*1360*/  FFMA R28, R28, R5, R15 ;  /* 0x000000051c1c7223 */ /* 0x002fc6000000000f */
[----:B------:R-:W0:Y:S01]  /*1370*/  LDS.128 R12, [R17+0x20] ;  /* 0x00002000110c7984 */ /* 0x000e220000000c00 */
[----:B--2---:R-:W-:-:S04]  /*1380*/  FFMA R27, R27, R6, R28 ;  /* 0x000000061b1b7223 */ /* 0x004fc8000000001c */
[----:B---3--:R-:W-:Y:S02]  /*1390*/  FFMA R7, R22, R7, R27 ;  /* 0x0000000716077223 */ /* 0x008fe4000000001b */
[----:B------:R-:W1:Y:S02]  /*13a0*/  LDS R27, [R21+0x280] ;  /* 0x00028000151b7984 */ /* 0x000e640000000800 */
[----:B----4-:R-:W-:Y:S02]  /*13b0*/  FFMA R7, R8, R29, R7 ;  /* 0x0000001d08077223 */ /* 0x010fe40000000007 */
[----:B------:R-:W2:Y:S02]  /*13c0*/  LDS R8, [R21+0x2c0] ;  /* 0x0002c00015087984 */ /* 0x000ea40000000800 */
[----:B-----5:R-:W-:Y:S02]  /*13d0*/  FFMA R18, R18, R9, R7 ;  /* 0x0000000912127223 */ /* 0x020fe40000000007 */
[----:B------:R-:W-:Y:S02]  /*13e0*/  LDS R9, [R21+0x300] ;  /* 0x0003000015097984 */ /* 0x000fe40000000800 */
[----:B------:R-:W-:-:S02]  /*13f0*/  FFMA R29, R23, R10, R18 ;  /* 0x0000000a171d7223 */ /* 0x000fc40000000012 */
[----:B------:R-:W3:Y:S02]  /*1400*/  LDS.128 R4, [R17+0x30] ;  /* 0x0000300011047984 */ /* 0x000ee40000000c00 */
[----:B------:R-:W-:Y:S02]  /*1410*/  FFMA R11, R20, R11, R29 ;  /* 0x0000000b140b7223 */ /* 0x000fe4000000001d */
[----:B------:R-:W4:Y:S04]  /*1420*/  LDS R10, [R21+0x340] ;  /* 0x00034000150a7984 */ /* 0x000f280000000800 */
[----:B------:R-:W5:Y:S04]  /*1430*/  LDS R23, [R21+0x380] ;  /* 0x0003800015177984 */ /* 0x000f680000000800 */
[----:B------:R-:W5:Y:S01]  /*1440*/  LDS R18, [R21+0x3c0] ;  /* 0x0003c00015127984 */ /* 0x000f620000000800 */
[----:B0-----:R-:W-:-:S04]  /*1450*/  FFMA R11, R12, R25, R11 ;  /* 0x000000190c0b7223 */ /* 0x001fc8000000000b */
[----:B------:R-:W-:-:S04]  /*1460*/  FFMA R24, R24, R13, R11 ;  /* 0x0000000d18187223 */ /* 0x000fc8000000000b */
[----:B-1----:R-:W-:-:S04]  /*1470*/  FFMA R27, R27, R14, R24 ;  /* 0x0000000e1b1b7223 */ /* 0x002fc80000000018 */
[----:B--2---:R-:W-:-:S04]  /*1480*/  FFMA R15, R8, R15, R27 ;  /* 0x0000000f080f7223 */ /* 0x004fc8000000001b */
[----:B---3--:R-:W-:-:S04]  /*1490*/  FFMA R9, R4, R9, R15 ;  /* 0x0000000904097223 */ /* 0x008fc8000000000f */
[----:B----4-:R-:W-:-:S04]  /*14a0*/  FFMA R10, R10, R5, R9 ;  /* 0x000000050a0a7223 */ /* 0x010fc80000000009 */
[----:B-----5:R-:W-:-:S04]  /*14b0*/  FFMA R23, R23, R6, R10 ;  /* 0x0000000617177223 */ /* 0x020fc8000000000a */
[----:B------:R-:W-:Y:S01]  /*14c0*/  FFMA R20, R18, R7, R23 ;  /* 0x0000000712147223 */ /* 0x000fe20000000017 */
[----:B------:R-:W-:Y:S06]  /*14d0*/  BAR.SYNC.DEFER_BLOCKING 0x0 ;  /* 0x0000000000007b1d */ /* 0x000fec0000010000 */
.L_x_3:
[----:B------:R-:W-:Y:S05]  /*14e0*/  BRA.U UP0, `(.L_x_0) ;  /* 0x0000000100dc7547 */ /* 0x000fea000b800000 */
[----:B------:R-:W0:Y:S01]  /*14f0*/  LDC.64 R4, c[0x0][0x380] ;  /* 0x0000e000ff047b82 */ /* 0x000e220000000a00 */
[----:B------:R-:W1:Y:S01]  /*1500*/  LDCU UR5, c[0x0][0x39c] ;  /* 0x00007380ff0577ac */ /* 0x000e620008000800 */
[----:B------:R-:W-:Y:S02]  /*1510*/  IADD3 R6, PT, PT, R0, UR4, RZ ;  /* 0x0000000400067c10 */ /* 0x000fe4000fffe0ff */
[----:B------:R-:W-:-:S04]  /*1520*/  IADD3 R3, PT, PT, R3, UR4, RZ ;  /* 0x0000000403037c10 */ /* 0x000fc8000fffe0ff */
[----:B------:R-:W2:Y:S01]  /*1530*/  LDC.64 R8, c[0x0][0x388] ;  /* 0x0000e200ff087b82 */ /* 0x000ea20000000a00 */
[----:B-1----:R-:W-:Y:S02]  /*1540*/  IMAD R7, R6, UR5, R19 ;  /* 0x0000000506077c24 */ /* 0x002fe4000f8e0213 */
[----:B0-----:R-:W-:-:S05]  /*1550*/  IMAD.WIDE R4, R3, 0x4, R4 ;  /* 0x0000000403047825 */ /* 0x001fca00078e0204 */
[----:B------:R-:W3:Y:S01]  /*1560*/  LDG.E R12, desc[UR12][R4.64] ;  /* 0x0000000c040c7981 */ /* 0x000ee2000c1e1900 */
[----:B--2---:R-:W-:-:S05]  /*1570*/  IMAD.WIDE R8, R7, 0x4, R8 ;  /* 0x0000000407087825 */ /* 0x004fca00078e0208 */
[----:B------:R-:W2:Y:S01]  /*1580*/  LDG.E R13, desc[UR12][R8.64] ;  /* 0x0000000c080d7981 */ /* 0x000ea2000c1e1900 */
[----:B------:R-:W-:-:S04]  /*1590*/  UIADD3 UR4, UPT, UPT, UR6, 0x400, URZ ;  /* 0x0000040006047890 */ /* 0x000fc8000fffe0ff */
[----:B------:R-:W-:Y:S01]  /*15a0*/  ULEA UR4, UR7, UR4, 0x18 ;  /* 0x0000000407047291 */ /* 0x000fe2000f8ec0ff */
[----:B------:R-:W-:-:S05]  /*15b0*/  LEA R23, R2, R17, 0x2 ;  /* 0x0000001102177211 */ /* 0x000fca00078e10ff */
[----:B------:R-:W-:-:S04]  /*15c0*/  LEA R3, R2, UR4, 0x2 ;  /* 0x0000000402037c11 */ /* 0x000fc8000f8e10ff */
[----:B------:R-:W-:Y:S01]  /*15d0*/  LEA R2, R0, R3, 0x6 ;  /* 0x0000000300027211 */ /* 0x000fe200078e30ff */
[----:B---3--:R-:W-:Y:S04]  /*15e0*/  STS [R23], R12 ;  /* 0x0000000c17007388 */ /* 0x008fe80000000800 */
[----:B--2---:R-:W-:Y:S01]  /*15f0*/  STS [R2], R13 ;  /* 0x0000000d02007388 */ /* 0x004fe20000000800 */
        /* <DEDUP_REMOVED lines=13> */
[----:B------:R-:W-:Y:S04]  /*16d0*/  LDS R18, [R3+0x240] ;  /* 0x0002400003127984 */ /* 0x000fe80000000800 */
[----:B------:R-:W0:Y:S01]  /*16e0*/  LDS.128 R12, [R17+0x20] ;  /* 0x00002000110c7984 */ /* 0x000e220000000c00 */
[----:B-1----:R-:W-:-:S03]  /*16f0*/  FFMA R4, R27, R5, R4 ;  /* 0x000000051b047223 */ /* 0x002fc60000000004 */
[----:B------:R-:W1:Y:S01]  /*1700*/  LDS R27, [R3+0x280] ;  /* 0x00028000031b7984 */ /* 0x000e620000000800 */
[----:B--2---:R-:W-:-:S03]  /*1710*/  FFMA R29, R29, R6, R4 ;  /* 0x000000061d1d7223 */ /* 0x004fc60000000004 */
[----:B------:R-:W2:Y:S01]  /*1720*/  LDS R20, [R3+0x2c0] ;  /* 0x0002c00003147984 */ /* 0x000ea20000000800 */
[----:B---3--:R-:W-:-:S03]  /*1730*/  FFMA R24, R22, R7, R29 ;  /* 0x0000000716187223 */ /* 0x008fc6000000001d */
[----:B------:R-:W-:Y:S04]  /*1740*/  LDS R29, [R3+0x300] ;  /* 0x00030000031d7984 */ /* 0x000fe80000000800 */
[----:B------:R-:W3:Y:S01]  /*1750*/  LDS.128 R4, [R17+0x30] ;  /* 0x0000300011047984 */ /* 0x000ee20000000c00 */
[----:B----4-:R-:W-:-:S03]  /*1760*/  FFMA R8, R8, R21, R24 ;  /* 0x0000001508087223 */ /* 0x010fc60000000018 */
[----:B------:R-:W4:Y:S01]  /*1770*/  LDS R22, [R3+0x340] ;  /* 0x0003400003167984 */ /* 0x000f220000000800 */
[----:B-----5:R-:W-:-:S03]  /*1780*/  FFMA R8, R0, R9, R8 ;  /* 0x0000000900087223 */ /* 0x020fc60000000008 */
[----:B------:R-:W5:Y:S04]  /*1790*/  LDS R21, [R3+0x380] ;  /* 0x0003800003157984 */ /* 0x000f680000000800 */
[----:B------:R-:W5:Y:S01]  /*17a0*/  LDS R0, [R3+0x3c0] ;  /* 0x0003c00003007984 */ /* 0x000f620000000800 */
[----:B------:R-:W-:-:S04]  /*17b0*/  FFMA R23, R23, R10, R8 ;  /* 0x0000000a17177223 */ /* 0x000fc80000000008 */
[----:B------:R-:W-:-:S04]  /*17c0*/  FFMA R11, R2, R11, R23 ;  /* 0x0000000b020b7223 */ /* 0x000fc80000000017 */
        /* <DEDUP_REMOVED lines=9> */
.L_x_0:
[----:B------:R-:W0:Y:S01]  /*1860*/  LDC.64 R2, c[0x0][0x390] ;  /* 0x0000e400ff027b82 */ /* 0x000e220000000a00 */
[----:B------:R-:W1:Y:S02]  /*1870*/  LDCU UR4, c[0x0][0x39c] ;  /* 0x00007380ff0477ac */ /* 0x000e640008000800 */
[----:B-1----:R-:W-:-:S04]  /*1880*/  IMAD R19, R16, UR4, R19 ;  /* 0x0000000410137c24 */ /* 0x002fc8000f8e0213 */
[----:B0-----:R-:W-:-:S05]  /*1890*/  IMAD.WIDE R2, R19, 0x4, R2 ;  /* 0x0000000413027825 */ /* 0x001fca00078e0202 */
[----:B------:R-:W-:Y:S01]  /*18a0*/  STG.E desc[UR12][R2.64], R20 ;  /* 0x0000001402007986 */ /* 0x000fe2000c10190c */
[----:B------:R-:W-:Y:S05]  /*18b0*/  EXIT ;  /* 0x000000000000794d */ /* 0x000fea0003800000 */
.L_x_4:
[----:B------:R-:W-:-:S00]  /*18c0*/  BRA `(.L_x_4) ;  /* 0xfffffffc00fc7947 */ /* 0x000fc0000383ffff */
[----:B------:R-:W-:-:S00]  /*18d0*/  NOP ;  /* 0x0000000000007918 */ /* 0x000fc00000000000 */
        /* <DEDUP_REMOVED lines=10> */
.L_x_5:


//--------------------- .nv.shared._Z20matrixMultiplyKernelPKfS0_Pfii --------------------------
	.section	.nv.shared._Z20matrixMultiplyKernelPKfS0_Pfii,"aw",@nobits
	.sectionflags	@""
	.align	4
.nv.shared._Z20matrixMultiplyKernelPKfS0_Pfii:
	.zero		3072


//--------------------- .nv.shared.reserved.0     --------------------------
	.section	.nv.shared.reserved.0,"aw",@nobits
	.weak		__nv_reservedSMEM_offset_0_alias
	.size		__nv_reservedSMEM_offset_0_alias, 0, 64
	.other		__nv_reservedSMEM_offset_0_alias,@"STO_CUDA_RESERVED_SHARED STV_DEFAULT"
__nv_reservedSMEM_offset_0_alias:
	.zero		0
	.zero		64


//--------------------- .nv.constant0._Z20matrixMultiplyKernelPKfS0_Pfii --------------------------
	.section	.nv.constant0._Z20matrixMultiplyKernelPKfS0_Pfii,"a",@progbits
	.sectionflags	@""
	.align	4
.nv.constant0._Z20matrixMultiplyKernelPKfS0_Pfii:
	.zero		928


//--------------------- SYMBOLS --------------------------

	.type		.nv.reservedSmem.offset0,@object
	.size		.nv.reservedSmem.offset0,0x4
	.type		.nv.reservedSmem.cap,@object
	.size		.nv.reservedSmem.cap,0x4
